//
// Generated by NVIDIA NVVM Compiler
//
// Compiler Build ID: CL-36424714
// Cuda compilation tools, release 13.0, V13.0.88
// Based on NVVM 20.0.0
//

.version 9.0
.target sm_100
.address_size 64

	// .globl	_Z12MatrixKernelPfS_i

.visible .entry _Z12MatrixKernelPfS_i(
	.param .u64 .ptr .align 1 _Z12MatrixKernelPfS_i_param_0,
	.param .u64 .ptr .align 1 _Z12MatrixKernelPfS_i_param_1,
	.param .u32 _Z12MatrixKernelPfS_i_param_2
)
{
	.reg .pred 	%p<2>;
	.reg .b32 	%r<6>;
	.reg .b32 	%f<3>;
	.reg .b64 	%rd<8>;

	ld.param.u64 	%rd1, [_Z12MatrixKernelPfS_i_param_0];
	ld.param.u64 	%rd2, [_Z12MatrixKernelPfS_i_param_1];
	ld.param.u32 	%r2, [_Z12MatrixKernelPfS_i_param_2];
	mov.u32 	%r3, %tid.x;
	mov.u32 	%r4, %ntid.x;
	mov.u32 	%r5, %ctaid.x;
	mad.lo.s32 	%r1, %r4, %r5, %r3;
	setp.ge.s32 	%p1, %r1, %r2;
	@%p1 bra 	$L__BB0_2;
	cvta.to.global.u64 	%rd3, %rd1;
	cvta.to.global.u64 	%rd4, %rd2;
	mul.wide.s32 	%rd5, %r1, 4;
	add.s64 	%rd6, %rd3, %rd5;
	ld.global.f32 	%f1, [%rd6];
	add.f32 	%f2, %f1, %f1;
	add.s64 	%rd7, %rd4, %rd5;
	st.global.f32 	[%rd7], %f2;
$L__BB0_2:
	ret;

}


// ===== COMPILED SASS (sm_100) =====

	.target	sm_100

	.elftype	@"ET_EXEC"


//--------------------- .note.nv.tkinfo           --------------------------
	.section	.note.nv.tkinfo,"",@"SHT_NOTE"
	.sectionflags	@"SHF_NOTE_NV_TKINFO"
	.tkinfo
        /*0018*/ 	.word	0x00000002
        /*0030*/ 	.string	""
        /*0030*/ 	.string	"ptxas"
        /*0030*/ 	.string	"Cuda compilation tools, release 13.0, V13.0.88"
        /*0030*/ 	.string	"Build cuda_13.0.r13.0/compiler.36424714_0"
        /*0030*/ 	.string	"-arch sm_100 -m 64 "



//--------------------- .note.nv.cuinfo           --------------------------
	.section	.note.nv.cuinfo,"",@"SHT_NOTE"
	.sectionflags	@"SHF_NOTE_NV_CUINFO"
        /*0018*/ 	.short	0x0002
        /*001a*/ 	.short	0x0064
        /*001c*/ 	.short	0x0082
	.zero		2


//--------------------- .nv.info                  --------------------------
	.section	.nv.info,"",@"SHT_CUDA_INFO"
	.align	4


	//----- nvinfo : EIATTR_REGCOUNT
	.align		4
        /*0000*/ 	.byte	0x04, 0x2f
        /*0002*/ 	.short	(.L_1 - .L_0)
	.align		4
.L_0:
        /*0004*/ 	.word	index@(_Z12MatrixKernelPfS_i)
        /*0008*/ 	.word	0x0000000a


	//----- nvinfo : EIATTR_FRAME_SIZE
	.align		4
.L_1:
        /*000c*/ 	.byte	0x04, 0x11
        /*000e*/ 	.short	(.L_3 - .L_2)
	.align		4
.L_2:
        /*0010*/ 	.word	index@(_Z12MatrixKernelPfS_i)
        /*0014*/ 	.word	0x00000000


	//----- nvinfo : EIATTR_MIN_STACK_SIZE
	.align		4
.L_3:
        /*0018*/ 	.byte	0x04, 0x12
        /*001a*/ 	.short	(.L_5 - .L_4)
	.align		4
.L_4:
        /*001c*/ 	.word	index@(_Z12MatrixKernelPfS_i)
        /*0020*/ 	.word	0x00000000
.L_5:


//--------------------- .nv.compat                --------------------------
	.section	.nv.compat,"",@"SHT_CUDA_COMPAT_INFO"
	.align	4
        /*0000*/ 	.byte	0x02, 0x09, 0x00, 0x00, 0x02, 0x02, 0x01, 0x00, 0x02, 0x05, 0x05, 0x00, 0x03, 0x07, 0x01, 0x01
        /*0010*/ 	.byte	0x02, 0x03, 0x00, 0x00, 0x02, 0x06, 0x01, 0x00, 0x04, 0x0b, 0x08, 0x00, 0x09, 0x00, 0x00, 0x00
        /*0020*/ 	.byte	0x00, 0x00, 0x00, 0x00


//--------------------- .nv.info._Z12MatrixKernelPfS_i --------------------------
	.section	.nv.info._Z12MatrixKernelPfS_i,"",@"SHT_CUDA_INFO"
	.sectionflags	@""
	.align	4


	//----- nvinfo : EIATTR_CUDA_API_VERSION
	.align		4
        /*0000*/ 	.byte	0x04, 0x37
        /*0002*/ 	.short	(.L_7 - .L_6)
.L_6:
        /*0004*/ 	.word	0x00000082


	//----- nvinfo : EIATTR_KPARAM_INFO
	.align		4
.L_7:
        /*0008*/ 	.byte	0x04, 0x17
        /*000a*/ 	.short	(.L_9 - .L_8)
.L_8:
        /*000c*/ 	.word	0x00000000
        /*0010*/ 	.short	0x0002
        /*0012*/ 	.short	0x0010
        /*0014*/ 	.byte	0x00, 0xf0, 0x11, 0x00


	//----- nvinfo : EIATTR_KPARAM_INFO
	.align		4
.L_9:
        /*0018*/ 	.byte	0x04, 0x17
        /*001a*/ 	.short	(.L_11 - .L_10)
.L_10:
        /*001c*/ 	.word	0x00000000
        /*0020*/ 	.short	0x0001
        /*0022*/ 	.short	0x0008
        /*0024*/ 	.byte	0x00, 0xf5, 0x21, 0x00


	//----- nvinfo : EIATTR_KPARAM_INFO
	.align		4
.L_11:
        /*0028*/ 	.byte	0x04, 0x17
        /*002a*/ 	.short	(.L_13 - .L_12)
.L_12:
        /*002c*/ 	.word	0x00000000
        /*0030*/ 	.short	0x0000
        /*0032*/ 	.short	0x0000
        /*0034*/ 	.byte	0x00, 0xf5, 0x21, 0x00


	//----- nvinfo : EIATTR_SPARSE_MMA_MASK
	.align		4
.L_13:
        /*0038*/ 	.byte	0x03, 0x50
        /*003a*/ 	.short	0x0000


	//----- nvinfo : EIATTR_MAXREG_COUNT
	.align		4
        /*003c*/ 	.byte	0x03, 0x1b
        /*003e*/ 	.short	0x00ff


	//----- nvinfo : EIATTR_MERCURY_ISA_VERSION
	.align		4
        /*0040*/ 	.byte	0x03, 0x5f
        /*0042*/ 	.short	0x0101


	//----- nvinfo : EIATTR_VRC_CTA_INIT_COUNT
	.align		4
        /*0044*/ 	.byte	0x02, 0x4a
	.zero		1
	.zero		1


	//----- nvinfo : EIATTR_EXIT_INSTR_OFFSETS
	.align		4
        /*0048*/ 	.byte	0x04, 0x1c
        /*004a*/ 	.short	(.L_15 - .L_14)


	//   ....[0]....
.L_14:
        /*004c*/ 	.word	0x00000070


	//   ....[1]....
        /*0050*/ 	.word	0x00000100


	//----- nvinfo : EIATTR_CBANK_PARAM_SIZE
	.align		4
.L_15:
        /*0054*/ 	.byte	0x03, 0x19
        /*0056*/ 	.short	0x0014


	//----- nvinfo : EIATTR_PARAM_CBANK
	.align		4
        /*0058*/ 	.byte	0x04, 0x0a
        /*005a*/ 	.short	(.L_17 - .L_16)
	.align		4
.L_16:
        /*005c*/ 	.word	index@(.nv.constant0._Z12MatrixKernelPfS_i)
        /*0060*/ 	.short	0x0380
        /*0062*/ 	.short	0x0014


	//----- nvinfo : EIATTR_SW_WAR
	.align		4
.L_17:
        /*0064*/ 	.byte	0x04, 0x36
        /*0066*/ 	.short	(.L_19 - .L_18)
.L_18:
        /*0068*/ 	.word	0x00000008
.L_19:


//--------------------- .nv.callgraph             --------------------------
	.section	.nv.callgraph,"",@"SHT_CUDA_CALLGRAPH"
	.align	4
	.sectionentsize	8
	.align		4
        /*0000*/ 	.word	0x00000000
	.align		4
        /*0004*/ 	.word	0xffffffff
	.align		4
        /*0008*/ 	.word	0x00000000
	.align		4
        /*000c*/ 	.word	0xfffffffe
	.align		4
        /*0010*/ 	.word	0x00000000
	.align		4
        /*0014*/ 	.word	0xfffffffd
	.align		4
        /*0018*/ 	.word	0x00000000
	.align		4
        /*001c*/ 	.word	0xfffffffc


//--------------------- .text._Z12MatrixKernelPfS_i --------------------------
	.section	.text._Z12MatrixKernelPfS_i,"ax",@progbits
	.align	128
        .global         _Z12MatrixKernelPfS_i
        .type           _Z12MatrixKernelPfS_i,@function
        .size           _Z12MatrixKernelPfS_i,(.L_x_1 - _Z12MatrixKernelPfS_i)
        .other          _Z12MatrixKernelPfS_i,@"STO_CUDA_ENTRY STV_DEFAULT"
_Z12MatrixKernelPfS_i:
.text._Z12MatrixKernelPfS_i:
[----:B------:R-:W-:Y:S01]  /*0000*/  LDC R1, c[0x0][0x37c] ;  /* 0x0000df00ff017b82 */ /* 0x000fe20000000800 */
[----:B------:R-:W0:Y:S01]  /*0010*/  S2R R7, SR_TID.X ;  /* 0x0000000000077919 */ /* 0x000e220000002100 */
[----:B------:R-:W0:Y:S01]  /*0020*/  LDCU UR4, c[0x0][0x360] ;  /* 0x00006c00ff0477ac */ /* 0x000e220008000800 */
[----:B------:R-:W0:Y:S01]  /*0030*/  S2R R0, SR_CTAID.X ;  /* 0x0000000000007919 */ /* 0x000e220000002500 */
[----:B------:R-:W1:Y:S01]  /*0040*/  LDCU UR5, c[0x0][0x390] ;  /* 0x00007200ff0577ac */ /* 0x000e620008000800 */
[----:B0-----:R-:W-:-:S05]  /*0050*/  IMAD R7, R0, UR4, R7 ;  /* 0x0000000400077c24 */ /* 0x001fca000f8e0207 */
[----:B-1----:R-:W-:-:S13]  /*0060*/  ISETP.GE.AND P0, PT, R7, UR5, PT ;  /* 0x0000000507007c0c */ /* 0x002fda000bf06270 */
[----:B------:R-:W-:Y:S05]  /*0070*/  @P0 EXIT ;  /* 0x000000000000094d */ /* 0x000fea0003800000 */
[----:B------:R-:W0:Y:S01]  /*0080*/  LDC.64 R2, c[0x0][0x380] ;  /* 0x0000e000ff027b82 */ /* 0x000e220000000a00 */
[----:B------:R-:W1:Y:S07]  /*0090*/  LDCU.64 UR4, c[0x0][0x358] ;  /* 0x00006b00ff0477ac */ /* 0x000e6e0008000a00 */
[----:B------:R-:W2:Y:S01]  /*00a0*/  LDC.64 R4, c[0x0][0x388] ;  /* 0x0000e200ff047b82 */ /* 0x000ea20000000a00 */
[----:B0-----:R-:W-:-:S06]  /*00b0*/  IMAD.WIDE R2, R7, 0x4, R2 ;  /* 0x0000000407027825 */ /* 0x001fcc00078e0202 */
[----:B-1----:R-:W3:Y:S01]  /*00c0*/  LDG.E R2, desc[UR4][R2.64] ;  /* 0x0000000402027981 */ /* 0x002ee2000c1e1900 */
[----:B--2---:R-:W-:-:S04]  /*00d0*/  IMAD.WIDE R4, R7, 0x4, R4 ;  /* 0x0000000407047825 */ /* 0x004fc800078e0204 */
[----:B---3--:R-:W-:-:S05]  /*00e0*/  FADD R7, R2, R2 ;  /* 0x0000000202077221 */ /* 0x008fca0000000000 */
[----:B------:R-:W-:Y:S01]  /*00f0*/  STG.E desc[UR4][R4.64], R7 ;  /* 0x0000000704007986 */ /* 0x000fe2000c101904 */
[----:B------:R-:W-:Y:S05]  /*0100*/  EXIT ;  /* 0x000000000000794d */ /* 0x000fea0003800000 */
.L_x_0:
[----:B------:R-:W-:-:S00]  /*0110*/  BRA `(.L_x_0) ;  /* 0xfffffffc00fc7947 */ /* 0x000fc0000383ffff */
[----:B------:R-:W-:-:S00]  /*0120*/  NOP ;  /* 0x0000000000007918 */ /* 0x000fc00000000000 */
        /* <DEDUP_REMOVED lines=13> */
.L_x_1:


//--------------------- .nv.shared.reserved.0     --------------------------
	.section	.nv.shared.reserved.0,"aw",@nobits
	.weak		__nv_reservedSMEM_offset_0_alias
	.size		__nv_reservedSMEM_offset_0_alias, 0, 64
	.other		__nv_reservedSMEM_offset_0_alias,@"STO_CUDA_RESERVED_SHARED STV_DEFAULT"
__nv_reservedSMEM_offset_0_alias:
	.zero		0
	.zero		64


//--------------------- .nv.constant0._Z12MatrixKernelPfS_i --------------------------
	.section	.nv.constant0._Z12MatrixKernelPfS_i,"a",@progbits
	.sectionflags	@""
	.align	4
.nv.constant0._Z12MatrixKernelPfS_i:
	.zero		916


//--------------------- SYMBOLS --------------------------

	.type		.nv.reservedSmem.offset0,@object
	.size		.nv.reservedSmem.offset0,0x4
